//
// Generated by NVIDIA NVVM Compiler
//
// Compiler Build ID: CL-36424714
// Cuda compilation tools, release 13.0, V13.0.88
// Based on NVVM 20.0.0
//

.version 9.0
.target sm_100
.address_size 64

	// .globl	cpy_f32_f16

.visible .entry cpy_f32_f16(
	.param .u64 .ptr .align 1 cpy_f32_f16_param_0,
	.param .u64 .ptr .align 1 cpy_f32_f16_param_1,
	.param .u32 cpy_f32_f16_param_2,
	.param .align 4 .b8 cpy_f32_f16_param_3[20],
	.param .align 4 .b8 cpy_f32_f16_param_4[20]
)
{
	.reg .pred 	%p<2>;
	.reg .b16 	%rs<2>;
	.reg .b32 	%r<36>;
	.reg .b32 	%f<2>;
	.reg .b64 	%rd<9>;

	ld.param.u32 	%r11, [cpy_f32_f16_param_4+16];
	ld.param.u32 	%r10, [cpy_f32_f16_param_4+12];
	ld.param.u32 	%r9, [cpy_f32_f16_param_4+8];
	ld.param.u32 	%r8, [cpy_f32_f16_param_4+4];
	ld.param.u32 	%r7, [cpy_f32_f16_param_4];
	ld.param.u32 	%r6, [cpy_f32_f16_param_3+16];
	ld.param.u32 	%r5, [cpy_f32_f16_param_3+12];
	ld.param.u32 	%r4, [cpy_f32_f16_param_3+8];
	ld.param.u32 	%r3, [cpy_f32_f16_param_3+4];
	ld.param.u32 	%r2, [cpy_f32_f16_param_3];
	ld.param.u64 	%rd1, [cpy_f32_f16_param_0];
	ld.param.u64 	%rd2, [cpy_f32_f16_param_1];
	ld.param.u32 	%r12, [cpy_f32_f16_param_2];
	mov.u32 	%r13, %ntid.x;
	mov.u32 	%r14, %ctaid.x;
	mov.u32 	%r15, %tid.x;
	mad.lo.s32 	%r1, %r13, %r14, %r15;
	setp.ge.s32 	%p1, %r1, %r12;
	@%p1 bra 	$L__BB0_2;
	cvta.to.global.u64 	%rd3, %rd1;
	cvta.to.global.u64 	%rd4, %rd2;
	mul.lo.s32 	%r16, %r2, %r3;
	div.s32 	%r17, %r1, %r16;
	mul.lo.s32 	%r18, %r16, %r17;
	sub.s32 	%r19, %r1, %r18;
	div.s32 	%r20, %r19, %r2;
	mad.lo.s32 	%r21, %r20, %r2, %r18;
	sub.s32 	%r22, %r1, %r21;
	mul.lo.s32 	%r23, %r17, %r6;
	mad.lo.s32 	%r24, %r20, %r5, %r23;
	mad.lo.s32 	%r25, %r22, %r4, %r24;
	mul.lo.s32 	%r26, %r7, %r8;
	div.s32 	%r27, %r1, %r26;
	mul.lo.s32 	%r28, %r26, %r27;
	sub.s32 	%r29, %r1, %r28;
	div.s32 	%r30, %r29, %r7;
	mad.lo.s32 	%r31, %r30, %r7, %r28;
	sub.s32 	%r32, %r1, %r31;
	mul.lo.s32 	%r33, %r27, %r11;
	mad.lo.s32 	%r34, %r30, %r10, %r33;
	mad.lo.s32 	%r35, %r32, %r9, %r34;
	cvt.s64.s32 	%rd5, %r25;
	add.s64 	%rd6, %rd3, %rd5;
	cvt.s64.s32 	%rd7, %r35;
	add.s64 	%rd8, %rd4, %rd7;
	ld.global.f32 	%f1, [%rd6];
	// begin inline asm
	{  cvt.rn.f16.f32 %rs1, %f1;}

	// end inline asm
	st.global.u16 	[%rd8], %rs1;
$L__BB0_2:
	ret;

}
	// .globl	cpy_f32_f32
.visible .entry cpy_f32_f32(
	.param .u64 .ptr .align 1 cpy_f32_f32_param_0,
	.param .u64 .ptr .align 1 cpy_f32_f32_param_1,
	.param .u32 cpy_f32_f32_param_2,
	.param .align 4 .b8 cpy_f32_f32_param_3[20],
	.param .align 4 .b8 cpy_f32_f32_param_4[20]
)
{
	.reg .pred 	%p<2>;
	.reg .b32 	%r<36>;
	.reg .b32 	%f<2>;
	.reg .b64 	%rd<9>;

	ld.param.u32 	%r11, [cpy_f32_f32_param_4+16];
	ld.param.u32 	%r10, [cpy_f32_f32_param_4+12];
	ld.param.u32 	%r9, [cpy_f32_f32_param_4+8];
	ld.param.u32 	%r8, [cpy_f32_f32_param_4+4];
	ld.param.u32 	%r7, [cpy_f32_f32_param_4];
	ld.param.u32 	%r6, [cpy_f32_f32_param_3+16];
	ld.param.u32 	%r5, [cpy_f32_f32_param_3+12];
	ld.param.u32 	%r4, [cpy_f32_f32_param_3+8];
	ld.param.u32 	%r3, [cpy_f32_f32_param_3+4];
	ld.param.u32 	%r2, [cpy_f32_f32_param_3];
	ld.param.u64 	%rd1, [cpy_f32_f32_param_0];
	ld.param.u64 	%rd2, [cpy_f32_f32_param_1];
	ld.param.u32 	%r12, [cpy_f32_f32_param_2];
	mov.u32 	%r13, %ntid.x;
	mov.u32 	%r14, %ctaid.x;
	mov.u32 	%r15, %tid.x;
	mad.lo.s32 	%r1, %r13, %r14, %r15;
	setp.ge.s32 	%p1, %r1, %r12;
	@%p1 bra 	$L__BB1_2;
	cvta.to.global.u64 	%rd3, %rd1;
	cvta.to.global.u64 	%rd4, %rd2;
	mul.lo.s32 	%r16, %r2, %r3;
	div.s32 	%r17, %r1, %r16;
	mul.lo.s32 	%r18, %r16, %r17;
	sub.s32 	%r19, %r1, %r18;
	div.s32 	%r20, %r19, %r2;
	mad.lo.s32 	%r21, %r20, %r2, %r18;
	sub.s32 	%r22, %r1, %r21;
	mul.lo.s32 	%r23, %r17, %r6;
	mad.lo.s32 	%r24, %r20, %r5, %r23;
	mad.lo.s32 	%r25, %r22, %r4, %r24;
	mul.lo.s32 	%r26, %r7, %r8;
	div.s32 	%r27, %r1, %r26;
	mul.lo.s32 	%r28, %r26, %r27;
	sub.s32 	%r29, %r1, %r28;
	div.s32 	%r30, %r29, %r7;
	mad.lo.s32 	%r31, %r30, %r7, %r28;
	sub.s32 	%r32, %r1, %r31;
	mul.lo.s32 	%r33, %r27, %r11;
	mad.lo.s32 	%r34, %r30, %r10, %r33;
	mad.lo.s32 	%r35, %r32, %r9, %r34;
	cvt.s64.s32 	%rd5, %r25;
	add.s64 	%rd6, %rd3, %rd5;
	cvt.s64.s32 	%rd7, %r35;
	add.s64 	%rd8, %rd4, %rd7;
	ld.global.f32 	%f1, [%rd6];
	st.global.f32 	[%rd8], %f1;
$L__BB1_2:
	ret;

}


// ===== COMPILED SASS (sm_100) =====

	.target	sm_100

	.elftype	@"ET_EXEC"


//--------------------- .note.nv.tkinfo           --------------------------
	.section	.note.nv.tkinfo,"",@"SHT_NOTE"
	.sectionflags	@"SHF_NOTE_NV_TKINFO"
	.tkinfo
        /*0018*/ 	.word	0x00000002
        /*0030*/ 	.string	""
        /*0030*/ 	.string	"ptxas"
        /*0030*/ 	.string	"Cuda compilation tools, release 13.0, V13.0.88"
        /*0030*/ 	.string	"Build cuda_13.0.r13.0/compiler.36424714_0"
        /*0030*/ 	.string	"-arch sm_100 -m 64 "



//--------------------- .note.nv.cuinfo           --------------------------
	.section	.note.nv.cuinfo,"",@"SHT_NOTE"
	.sectionflags	@"SHF_NOTE_NV_CUINFO"
        /*0018*/ 	.short	0x0002
        /*001a*/ 	.short	0x0064
        /*001c*/ 	.short	0x0082
	.zero		2


//--------------------- .nv.info                  --------------------------
	.section	.nv.info,"",@"SHT_CUDA_INFO"
	.align	4


	//----- nvinfo : EIATTR_REGCOUNT
	.align		4
        /*0000*/ 	.byte	0x04, 0x2f
        /*0002*/ 	.short	(.L_1 - .L_0)
	.align		4
.L_0:
        /*0004*/ 	.word	index@(cpy_f32_f16)
        /*0008*/ 	.word	0x0000000f


	//----- nvinfo : EIATTR_FRAME_SIZE
	.align		4
.L_1:
        /*000c*/ 	.byte	0x04, 0x11
        /*000e*/ 	.short	(.L_3 - .L_2)
	.align		4
.L_2:
        /*0010*/ 	.word	index@(cpy_f32_f16)
        /*0014*/ 	.word	0x00000000


	//----- nvinfo : EIATTR_REGCOUNT
	.align		4
.L_3:
        /*0018*/ 	.byte	0x04, 0x2f
        /*001a*/ 	.short	(.L_5 - .L_4)
	.align		4
.L_4:
        /*001c*/ 	.word	index@(cpy_f32_f32)
        /*0020*/ 	.word	0x0000000f


	//----- nvinfo : EIATTR_FRAME_SIZE
	.align		4
.L_5:
        /*0024*/ 	.byte	0x04, 0x11
        /*0026*/ 	.short	(.L_7 - .L_6)
	.align		4
.L_6:
        /*0028*/ 	.word	index@(cpy_f32_f32)
        /*002c*/ 	.word	0x00000000


	//----- nvinfo : EIATTR_MIN_STACK_SIZE
	.align		4
.L_7:
        /*0030*/ 	.byte	0x04, 0x12
        /*0032*/ 	.short	(.L_9 - .L_8)
	.align		4
.L_8:
        /*0034*/ 	.word	index@(cpy_f32_f32)
        /*0038*/ 	.word	0x00000000


	//----- nvinfo : EIATTR_MIN_STACK_SIZE
	.align		4
.L_9:
        /*003c*/ 	.byte	0x04, 0x12
        /*003e*/ 	.short	(.L_11 - .L_10)
	.align		4
.L_10:
        /*0040*/ 	.word	index@(cpy_f32_f16)
        /*0044*/ 	.word	0x00000000
.L_11:


//--------------------- .nv.compat                --------------------------
	.section	.nv.compat,"",@"SHT_CUDA_COMPAT_INFO"
	.align	4
        /*0000*/ 	.byte	0x02, 0x09, 0x00, 0x00, 0x02, 0x02, 0x01, 0x00, 0x02, 0x05, 0x05, 0x00, 0x03, 0x07, 0x01, 0x01
        /*0010*/ 	.byte	0x02, 0x03, 0x00, 0x00, 0x02, 0x06, 0x01, 0x00, 0x04, 0x0b, 0x08, 0x00, 0x09, 0x00, 0x00, 0x00
        /*0020*/ 	.byte	0x00, 0x00, 0x00, 0x00


//--------------------- .nv.info.cpy_f32_f32      --------------------------
	.section	.nv.info.cpy_f32_f32,"",@"SHT_CUDA_INFO"
	.sectionflags	@""
	.align	4


	//----- nvinfo : EIATTR_CUDA_API_VERSION
	.align		4
        /*0000*/ 	.byte	0x04, 0x37
        /*0002*/ 	.short	(.L_13 - .L_12)
.L_12:
        /*0004*/ 	.word	0x00000082


	//----- nvinfo : EIATTR_KPARAM_INFO
	.align		4
.L_13:
        /*0008*/ 	.byte	0x04, 0x17
        /*000a*/ 	.short	(.L_15 - .L_14)
.L_14:
        /*000c*/ 	.word	0x00000000
        /*0010*/ 	.short	0x0004
        /*0012*/ 	.short	0x0028
        /*0014*/ 	.byte	0x00, 0xf0, 0x51, 0x00


	//----- nvinfo : EIATTR_KPARAM_INFO
	.align		4
.L_15:
        /*0018*/ 	.byte	0x04, 0x17
        /*001a*/ 	.short	(.L_17 - .L_16)
.L_16:
        /*001c*/ 	.word	0x00000000
        /*0020*/ 	.short	0x0003
        /*0022*/ 	.short	0x0014
        /*0024*/ 	.byte	0x00, 0xf0, 0x51, 0x00


	//----- nvinfo : EIATTR_KPARAM_INFO
	.align		4
.L_17:
        /*0028*/ 	.byte	0x04, 0x17
        /*002a*/ 	.short	(.L_19 - .L_18)
.L_18:
        /*002c*/ 	.word	0x00000000
        /*0030*/ 	.short	0x0002
        /*0032*/ 	.short	0x0010
        /*0034*/ 	.byte	0x00, 0xf0, 0x11, 0x00


	//----- nvinfo : EIATTR_KPARAM_INFO
	.align		4
.L_19:
        /*0038*/ 	.byte	0x04, 0x17
        /*003a*/ 	.short	(.L_21 - .L_20)
.L_20:
        /*003c*/ 	.word	0x00000000
        /*0040*/ 	.short	0x0001
        /*0042*/ 	.short	0x0008
        /*0044*/ 	.byte	0x00, 0xf5, 0x21, 0x00


	//----- nvinfo : EIATTR_KPARAM_INFO
	.align		4
.L_21:
        /*0048*/ 	.byte	0x04, 0x17
        /*004a*/ 	.short	(.L_23 - .L_22)
.L_22:
        /*004c*/ 	.word	0x00000000
        /*0050*/ 	.short	0x0000
        /*0052*/ 	.short	0x0000
        /*0054*/ 	.byte	0x00, 0xf5, 0x21, 0x00


	//----- nvinfo : EIATTR_SPARSE_MMA_MASK
	.align		4
.L_23:
        /*0058*/ 	.byte	0x03, 0x50
        /*005a*/ 	.short	0x0000


	//----- nvinfo : EIATTR_MAXREG_COUNT
	.align		4
        /*005c*/ 	.byte	0x03, 0x1b
        /*005e*/ 	.short	0x00ff


	//----- nvinfo : EIATTR_MERCURY_ISA_VERSION
	.align		4
        /*0060*/ 	.byte	0x03, 0x5f
        /*0062*/ 	.short	0x0101


	//----- nvinfo : EIATTR_VRC_CTA_INIT_COUNT
	.align		4
        /*0064*/ 	.byte	0x02, 0x4a
	.zero		1
	.zero		1


	//----- nvinfo : EIATTR_EXIT_INSTR_OFFSETS
	.align		4
        /*0068*/ 	.byte	0x04, 0x1c
        /*006a*/ 	.short	(.L_25 - .L_24)


	//   ....[0]....
.L_24:
        /*006c*/ 	.word	0x00000070


	//   ....[1]....
        /*0070*/ 	.word	0x000008b0


	//----- nvinfo : EIATTR_CBANK_PARAM_SIZE
	.align		4
.L_25:
        /*0074*/ 	.byte	0x03, 0x19
        /*0076*/ 	.short	0x003c


	//----- nvinfo : EIATTR_PARAM_CBANK
	.align		4
        /*0078*/ 	.byte	0x04, 0x0a
        /*007a*/ 	.short	(.L_27 - .L_26)
	.align		4
.L_26:
        /*007c*/ 	.word	index@(.nv.constant0.cpy_f32_f32)
        /*0080*/ 	.short	0x0380
        /*0082*/ 	.short	0x003c


	//----- nvinfo : EIATTR_SW_WAR
	.align		4
.L_27:
        /*0084*/ 	.byte	0x04, 0x36
        /*0086*/ 	.short	(.L_29 - .L_28)
.L_28:
        /*0088*/ 	.word	0x00000008
.L_29:


//--------------------- .nv.info.cpy_f32_f16      --------------------------
	.section	.nv.info.cpy_f32_f16,"",@"SHT_CUDA_INFO"
	.sectionflags	@""
	.align	4


	//----- nvinfo : EIATTR_CUDA_API_VERSION
	.align		4
        /*0000*/ 	.byte	0x04, 0x37
        /*0002*/ 	.short	(.L_31 - .L_30)
.L_30:
        /*0004*/ 	.word	0x00000082


	//----- nvinfo : EIATTR_KPARAM_INFO
	.align		4
.L_31:
        /*0008*/ 	.byte	0x04, 0x17
        /*000a*/ 	.short	(.L_33 - .L_32)
.L_32:
        /*000c*/ 	.word	0x00000000
        /*0010*/ 	.short	0x0004
        /*0012*/ 	.short	0x0028
        /*0014*/ 	.byte	0x00, 0xf0, 0x51, 0x00


	//----- nvinfo : EIATTR_KPARAM_INFO
	.align		4
.L_33:
        /*0018*/ 	.byte	0x04, 0x17
        /*001a*/ 	.short	(.L_35 - .L_34)
.L_34:
        /*001c*/ 	.word	0x00000000
        /*0020*/ 	.short	0x0003
        /*0022*/ 	.short	0x0014
        /*0024*/ 	.byte	0x00, 0xf0, 0x51, 0x00


	//----- nvinfo : EIATTR_KPARAM_INFO
	.align		4
.L_35:
        /*0028*/ 	.byte	0x04, 0x17
        /*002a*/ 	.short	(.L_37 - .L_36)
.L_36:
        /*002c*/ 	.word	0x00000000
        /*0030*/ 	.short	0x0002
        /*0032*/ 	.short	0x0010
        /*0034*/ 	.byte	0x00, 0xf0, 0x11, 0x00


	//----- nvinfo : EIATTR_KPARAM_INFO
	.align		4
.L_37:
        /*0038*/ 	.byte	0x04, 0x17
        /*003a*/ 	.short	(.L_39 - .L_38)
.L_38:
        /*003c*/ 	.word	0x00000000
        /*0040*/ 	.short	0x0001
        /*0042*/ 	.short	0x0008
        /*0044*/ 	.byte	0x00, 0xf5, 0x21, 0x00


	//----- nvinfo : EIATTR_KPARAM_INFO
	.align		4
.L_39:
        /*0048*/ 	.byte	0x04, 0x17
        /*004a*/ 	.short	(.L_41 - .L_40)
.L_40:
        /*004c*/ 	.word	0x00000000
        /*0050*/ 	.short	0x0000
        /*0052*/ 	.short	0x0000
        /*0054*/ 	.byte	0x00, 0xf5, 0x21, 0x00


	//----- nvinfo : EIATTR_SPARSE_MMA_MASK
	.align		4
.L_41:
        /*0058*/ 	.byte	0x03, 0x50
        /*005a*/ 	.short	0x0000


	//----- nvinfo : EIATTR_MAXREG_COUNT
	.align		4
        /*005c*/ 	.byte	0x03, 0x1b
        /*005e*/ 	.short	0x00ff


	//----- nvinfo : EIATTR_MERCURY_ISA_VERSION
	.align		4
        /*0060*/ 	.byte	0x03, 0x5f
        /*0062*/ 	.short	0x0101


	//----- nvinfo : EIATTR_VRC_CTA_INIT_COUNT
	.align		4
        /*0064*/ 	.byte	0x02, 0x4a
	.zero		1
	.zero		1


	//----- nvinfo : EIATTR_EXIT_INSTR_OFFSETS
	.align		4
        /*0068*/ 	.byte	0x04, 0x1c
        /*006a*/ 	.short	(.L_43 - .L_42)


	//   ....[0]....
.L_42:
        /*006c*/ 	.word	0x00000070


	//   ....[1]....
        /*0070*/ 	.word	0x000008c0


	//----- nvinfo : EIATTR_CBANK_PARAM_SIZE
	.align		4
.L_43:
        /*0074*/ 	.byte	0x03, 0x19
        /*0076*/ 	.short	0x003c


	//----- nvinfo : EIATTR_PARAM_CBANK
	.align		4
        /*0078*/ 	.byte	0x04, 0x0a
        /*007a*/ 	.short	(.L_45 - .L_44)
	.align		4
.L_44:
        /*007c*/ 	.word	index@(.nv.constant0.cpy_f32_f16)
        /*0080*/ 	.short	0x0380
        /*0082*/ 	.short	0x003c


	//----- nvinfo : EIATTR_SW_WAR
	.align		4
.L_45:
        /*0084*/ 	.byte	0x04, 0x36
        /*0086*/ 	.short	(.L_47 - .L_46)
.L_46:
        /*0088*/ 	.word	0x00000008
.L_47:


//--------------------- .nv.callgraph             --------------------------
	.section	.nv.callgraph,"",@"SHT_CUDA_CALLGRAPH"
	.align	4
	.sectionentsize	8
	.align		4
        /*0000*/ 	.word	0x00000000
	.align		4
        /*0004*/ 	.word	0xffffffff
	.align		4
        /*0008*/ 	.word	0x00000000
	.align		4
        /*000c*/ 	.word	0xfffffffe
	.align		4
        /*0010*/ 	.word	0x00000000
	.align		4
        /*0014*/ 	.word	0xfffffffd
	.align		4
        /*0018*/ 	.word	0x00000000
	.align		4
        /*001c*/ 	.word	0xfffffffc


//--------------------- .text.cpy_f32_f32         --------------------------
	.section	.text.cpy_f32_f32,"ax",@progbits
	.align	128
        .global         cpy_f32_f32
        .type           cpy_f32_f32,@function
        .size           cpy_f32_f32,(.L_x_2 - cpy_f32_f32)
        .other          cpy_f32_f32,@"STO_CUDA_ENTRY STV_DEFAULT"
cpy_f32_f32:
.text.cpy_f32_f32:
[----:B------:R-:W-:Y:S01]  /*0000*/  LDC R1, c[0x0][0x37c] ;  /* 0x0000df00ff017b82 */ /* 0x000fe20000000800 */
[----:B------:R-:W0:Y:S01]  /*0010*/  S2R R0, SR_CTAID.X ;  /* 0x0000000000007919 */ /* 0x000e220000002500 */
[----:B------:R-:W0:Y:S01]  /*0020*/  LDCU UR4, c[0x0][0x360] ;  /* 0x00006c00ff0477ac */ /* 0x000e220008000800 */
[----:B------:R-:W0:Y:S01]  /*0030*/  S2R R3, SR_TID.X ;  /* 0x0000000000037919 */ /* 0x000e220000002100 */
[----:B------:R-:W1:Y:S01]  /*0040*/  LDCU UR5, c[0x0][0x390] ;  /* 0x00007200ff0577ac */ /* 0x000e620008000800 */
[----:B0-----:R-:W-:-:S05]  /*0050*/  IMAD R0, R0, UR4, R3 ;  /* 0x0000000400007c24 */ /* 0x001fca000f8e0203 */
[----:B-1----:R-:W-:-:S13]  /*0060*/  ISETP.GE.AND P0, PT, R0, UR5, PT ;  /* 0x0000000500007c0c */ /* 0x002fda000bf06270 */
[----:B------:R-:W-:Y:S05]  /*0070*/  @P0 EXIT ;  /* 0x000000000000094d */ /* 0x000fea0003800000 */
[----:B------:R-:W0:Y:S01]  /*0080*/  LDC R3, c[0x0][0x394] ;  /* 0x0000e500ff037b82 */ /* 0x000e220000000800 */
[----:B------:R-:W0:Y:S01]  /*0090*/  LDCU UR4, c[0x0][0x398] ;  /* 0x00007300ff0477ac */ /* 0x000e220008000800 */
[----:B------:R-:W-:Y:S01]  /*00a0*/  IABS R8, R0 ;  /* 0x0000000000087213 */ /* 0x000fe20000000000 */
[----:B------:R-:W1:Y:S01]  /*00b0*/  LDCU UR6, c[0x0][0x39c] ;  /* 0x00007380ff0677ac */ /* 0x000e620008000800 */
[----:B------:R-:W2:Y:S01]  /*00c0*/  LDCU.128 UR8, c[0x0][0x380] ;  /* 0x00007000ff0877ac */ /* 0x000ea20008000c00 */
[----:B0-----:R-:W-:Y:S01]  /*00d0*/  IMAD R5, R3, UR4, RZ ;  /* 0x0000000403057c24 */ /* 0x001fe2000f8e02ff */
[----:B------:R-:W-:Y:S01]  /*00e0*/  IABS R10, R3 ;  /* 0x00000003000a7213 */ /* 0x000fe20000000000 */
[----:B------:R-:W0:Y:S03]  /*00f0*/  LDCU.64 UR4, c[0x0][0x358] ;  /* 0x00006b00ff0477ac */ /* 0x000e260008000a00 */
[----:B------:R-:W-:-:S04]  /*0100*/  IABS R11, R5 ;  /* 0x00000005000b7213 */ /* 0x000fc80000000000 */
[----:B------:R-:W3:Y:S08]  /*0110*/  I2F.RP R4, R11 ;  /* 0x0000000b00047306 */ /* 0x000ef00000209400 */
[----:B---3--:R-:W3:Y:S02]  /*0120*/  MUFU.RCP R4, R4 ;  /* 0x0000000400047308 */ /* 0x008ee40000001000 */
[----:B---3--:R-:W-:-:S06]  /*0130*/  VIADD R6, R4, 0xffffffe ;  /* 0x0ffffffe04067836 */ /* 0x008fcc0000000000 */
[----:B------:R3:W4:Y:S02]  /*0140*/  F2I.FTZ.U32.TRUNC.NTZ R7, R6 ;  /* 0x0000000600077305 */ /* 0x000724000021f000 */
[----:B---3--:R-:W-:Y:S02]  /*0150*/  IMAD.MOV.U32 R6, RZ, RZ, RZ ;  /* 0x000000ffff067224 */ /* 0x008fe400078e00ff */
[----:B----4-:R-:W-:-:S04]  /*0160*/  IMAD.MOV R2, RZ, RZ, -R7 ;  /* 0x000000ffff027224 */ /* 0x010fc800078e0a07 */
[----:B------:R-:W-:Y:S01]  /*0170*/  IMAD R9, R2, R11, RZ ;  /* 0x0000000b02097224 */ /* 0x000fe200078e02ff */
[----:B------:R-:W-:Y:S02]  /*0180*/  MOV R2, R8 ;  /* 0x0000000800027202 */ /* 0x000fe40000000f00 */
[----:B------:R-:W-:Y:S01]  /*0190*/  IABS R8, R5 ;  /* 0x0000000500087213 */ /* 0x000fe20000000000 */
[----:B------:R-:W-:-:S04]  /*01a0*/  IMAD.HI.U32 R7, R7, R9, R6 ;  /* 0x0000000907077227 */ /* 0x000fc800078e0006 */
[----:B------:R-:W-:Y:S02]  /*01b0*/  IMAD.MOV R4, RZ, RZ, -R8 ;  /* 0x000000ffff047224 */ /* 0x000fe400078e0a08 */
[----:B------:R-:W-:Y:S01]  /*01c0*/  IMAD.HI.U32 R9, R7, R2, RZ ;  /* 0x0000000207097227 */ /* 0x000fe200078e00ff */
[----:B------:R-:W3:Y:S03]  /*01d0*/  I2F.RP R8, R10 ;  /* 0x0000000a00087306 */ /* 0x000ee60000209400 */
[----:B------:R-:W-:-:S05]  /*01e0*/  IMAD R4, R9, R4, R2 ;  /* 0x0000000409047224 */ /* 0x000fca00078e0202 */
[----:B------:R-:W-:Y:S01]  /*01f0*/  ISETP.GT.U32.AND P2, PT, R11, R4, PT ;  /* 0x000000040b00720c */ /* 0x000fe20003f44070 */
[----:B---3--:R-:W3:-:S12]  /*0200*/  MUFU.RCP R8, R8 ;  /* 0x0000000800087308 */ /* 0x008ed80000001000 */
[-C--:B------:R-:W-:Y:S01]  /*0210*/  @!P2 IADD3 R4, PT, PT, R4, -R11.reuse, RZ ;  /* 0x8000000b0404a210 */ /* 0x080fe20007ffe0ff */
[----:B------:R-:W-:Y:S01]  /*0220*/  @!P2 VIADD R9, R9, 0x1 ;  /* 0x000000010909a836 */ /* 0x000fe20000000000 */
[----:B------:R-:W-:Y:S02]  /*0230*/  ISETP.NE.AND P2, PT, R5, RZ, PT ;  /* 0x000000ff0500720c */ /* 0x000fe40003f45270 */
[----:B------:R-:W-:Y:S02]  /*0240*/  ISETP.GE.U32.AND P0, PT, R4, R11, PT ;  /* 0x0000000b0400720c */ /* 0x000fe40003f06070 */
[----:B------:R-:W-:-:S04]  /*0250*/  LOP3.LUT R4, R0, R5, RZ, 0x3c, !PT ;  /* 0x0000000500047212 */ /* 0x000fc800078e3cff */
[----:B------:R-:W-:Y:S01]  /*0260*/  ISETP.GE.AND P1, PT, R4, RZ, PT ;  /* 0x000000ff0400720c */ /* 0x000fe20003f26270 */
[----:B---3--:R-:W-:-:S04]  /*0270*/  VIADD R6, R8, 0xffffffe ;  /* 0x0ffffffe08067836 */ /* 0x008fc80000000000 */
[----:B------:R3:W4:Y:S02]  /*0280*/  F2I.FTZ.U32.TRUNC.NTZ R7, R6 ;  /* 0x0000000600077305 */ /* 0x000724000021f000 */
[----:B------:R-:W-:-:S05]  /*0290*/  @P0 IADD3 R9, PT, PT, R9, 0x1, RZ ;  /* 0x0000000109090810 */ /* 0x000fca0007ffe0ff */
[----:B------:R-:W-:Y:S02]  /*02a0*/  IMAD.MOV.U32 R12, RZ, RZ, R9 ;  /* 0x000000ffff0c7224 */ /* 0x000fe400078e0009 */
[----:B---3--:R-:W-:Y:S02]  /*02b0*/  HFMA2 R6, -RZ, RZ, 0, 0 ;  /* 0x00000000ff067431 */ /* 0x008fe400000001ff */
[----:B------:R-:W-:Y:S01]  /*02c0*/  @!P1 IMAD.MOV R12, RZ, RZ, -R12 ;  /* 0x000000ffff0c9224 */ /* 0x000fe200078e0a0c */
[----:B------:R-:W-:Y:S02]  /*02d0*/  @!P2 LOP3.LUT R12, RZ, R5, RZ, 0x33, !PT ;  /* 0x00000005ff0ca212 */ /* 0x000fe400078e33ff */
[----:B----4-:R-:W-:-:S03]  /*02e0*/  IADD3 R4, PT, PT, RZ, -R7, RZ ;  /* 0x80000007ff047210 */ /* 0x010fc60007ffe0ff */
[----:B------:R-:W-:Y:S02]  /*02f0*/  IMAD R11, R5, R12, RZ ;  /* 0x0000000c050b7224 */ /* 0x000fe400078e02ff */
[----:B------:R-:W-:Y:S02]  /*0300*/  IMAD.MOV.U32 R5, RZ, RZ, R4 ;  /* 0x000000ffff057224 */ /* 0x000fe400078e0004 */
[----:B------:R-:W-:Y:S02]  /*0310*/  IMAD.IADD R4, R0, 0x1, -R11 ;  /* 0x0000000100047824 */ /* 0x000fe400078e0a0b */
[----:B------:R-:W-:-:S03]  /*0320*/  IMAD R5, R5, R10, RZ ;  /* 0x0000000a05057224 */ /* 0x000fc600078e02ff */
[----:B------:R-:W-:Y:S01]  /*0330*/  IABS R8, R4 ;  /* 0x0000000400087213 */ /* 0x000fe20000000000 */
[----:B------:R-:W-:Y:S01]  /*0340*/  IMAD.HI.U32 R6, R7, R5, R6 ;  /* 0x0000000507067227 */ /* 0x000fe200078e0006 */
[----:B------:R-:W-:-:S03]  /*0350*/  LOP3.LUT R4, R4, R3, RZ, 0x3c, !PT ;  /* 0x0000000304047212 */ /* 0x000fc600078e3cff */
[----:B------:R-:W-:Y:S01]  /*0360*/  IMAD.MOV.U32 R5, RZ, RZ, R8 ;  /* 0x000000ffff057224 */ /* 0x000fe200078e0008 */
[----:B------:R-:W-:Y:S01]  /*0370*/  ISETP.GE.AND P1, PT, R4, RZ, PT ;  /* 0x000000ff0400720c */ /* 0x000fe20003f26270 */
[----:B------:R-:W3:Y:S02]  /*0380*/  LDC.64 R8, c[0x0][0x3a0] ;  /* 0x0000e800ff087b82 */ /* 0x000ee40000000a00 */
[----:B------:R-:W-:-:S04]  /*0390*/  IMAD.HI.U32 R6, R6, R5, RZ ;  /* 0x0000000506067227 */ /* 0x000fc800078e00ff */
[----:B------:R-:W-:-:S04]  /*03a0*/  IMAD.MOV R7, RZ, RZ, -R6 ;  /* 0x000000ffff077224 */ /* 0x000fc800078e0a06 */
[----:B------:R-:W-:-:S05]  /*03b0*/  IMAD R5, R10, R7, R5 ;  /* 0x000000070a057224 */ /* 0x000fca00078e0205 */
[----:B------:R-:W-:-:S13]  /*03c0*/  ISETP.GT.U32.AND P2, PT, R10, R5, PT ;  /* 0x000000050a00720c */ /* 0x000fda0003f44070 */
[-C--:B------:R-:W-:Y:S01]  /*03d0*/  @!P2 IADD3 R5, PT, PT, R5, -R10.reuse, RZ ;  /* 0x8000000a0505a210 */ /* 0x080fe20007ffe0ff */
[----:B------:R-:W-:Y:S01]  /*03e0*/  @!P2 VIADD R6, R6, 0x1 ;  /* 0x000000010606a836 */ /* 0x000fe20000000000 */
[----:B------:R-:W-:Y:S02]  /*03f0*/  ISETP.NE.AND P2, PT, R3, RZ, PT ;  /* 0x000000ff0300720c */ /* 0x000fe40003f45270 */
[----:B------:R-:W-:Y:S01]  /*0400*/  ISETP.GE.U32.AND P0, PT, R5, R10, PT ;  /* 0x0000000a0500720c */ /* 0x000fe20003f06070 */
[----:B---3--:R-:W-:-:S12]  /*0410*/  IMAD R5, R12, R9, RZ ;  /* 0x000000090c057224 */ /* 0x008fd800078e02ff */
[----:B------:R-:W-:-:S05]  /*0420*/  @P0 VIADD R6, R6, 0x1 ;  /* 0x0000000106060836 */ /* 0x000fca0000000000 */
[----:B------:R-:W-:Y:S02]  /*0430*/  @!P1 IADD3 R6, PT, PT, -R6, RZ, RZ ;  /* 0x000000ff06069210 */ /* 0x000fe40007ffe1ff */
[----:B------:R-:W-:-:S05]  /*0440*/  @!P2 LOP3.LUT R6, RZ, R3, RZ, 0x33, !PT ;  /* 0x00000003ff06a212 */ /* 0x000fca00078e33ff */
[C---:B------:R-:W-:Y:S02]  /*0450*/  IMAD R3, R6.reuse, R3, R11 ;  /* 0x0000000306037224 */ /* 0x040fe400078e020b */
[----:B------:R-:W-:Y:S02]  /*0460*/  IMAD R6, R6, R8, R5 ;  /* 0x0000000806067224 */ /* 0x000fe400078e0205 */
[----:B------:R-:W-:Y:S01]  /*0470*/  IMAD.IADD R3, R0, 0x1, -R3 ;  /* 0x0000000100037824 */ /* 0x000fe200078e0a03 */
[----:B------:R-:W3:Y:S03]  /*0480*/  LDC.64 R4, c[0x0][0x3a8] ;  /* 0x0000ea00ff047b82 */ /* 0x000ee60000000a00 */
[----:B-1----:R-:W-:Y:S01]  /*0490*/  IMAD R3, R3, UR6, R6 ;  /* 0x0000000603037c24 */ /* 0x002fe2000f8e0206 */
[----:B------:R-:W1:Y:S04]  /*04a0*/  LDCU UR6, c[0x0][0x3b8] ;  /* 0x00007700ff0677ac */ /* 0x000e680008000800 */
[----:B--2---:R-:W-:-:S04]  /*04b0*/  IADD3 R6, P0, PT, R3, UR8, RZ ;  /* 0x0000000803067c10 */ /* 0x004fc8000ff1e0ff */
[----:B------:R-:W-:Y:S01]  /*04c0*/  LEA.HI.X.SX32 R7, R3, UR9, 0x1, P0 ;  /* 0x0000000903077c11 */ /* 0x000fe200080f0eff */
[----:B------:R-:W2:Y:S04]  /*04d0*/  LDCU.64 UR8, c[0x0][0x3b0] ;  /* 0x00007600ff0877ac */ /* 0x000ea80008000a00 */
[----:B0-----:R0:W4:Y:S01]  /*04e0*/  LDG.E R3, desc[UR4][R6.64] ;  /* 0x0000000406037981 */ /* 0x001122000c1e1900 */
[----:B---3--:R-:W-:-:S05]  /*04f0*/  IMAD R5, R4, R5, RZ ;  /* 0x0000000504057224 */ /* 0x008fca00078e02ff */
[-C--:B------:R-:W-:Y:S02]  /*0500*/  IABS R11, R5.reuse ;  /* 0x00000005000b7213 */ /* 0x080fe40000000000 */
[----:B0-----:R-:W-:Y:S02]  /*0510*/  IABS R6, R5 ;  /* 0x0000000500067213 */ /* 0x001fe40000000000 */
[----:B------:R-:W0:Y:S08]  /*0520*/  I2F.RP R10, R11 ;  /* 0x0000000b000a7306 */ /* 0x000e300000209400 */
[----:B0-----:R-:W0:Y:S02]  /*0530*/  MUFU.RCP R10, R10 ;  /* 0x0000000a000a7308 */ /* 0x001e240000001000 */
[----:B0-----:R-:W-:-:S06]  /*0540*/  IADD3 R8, PT, PT, R10, 0xffffffe, RZ ;  /* 0x0ffffffe0a087810 */ /* 0x001fcc0007ffe0ff */
[----:B------:R0:W3:Y:S02]  /*0550*/  F2I.FTZ.U32.TRUNC.NTZ R9, R8 ;  /* 0x0000000800097305 */ /* 0x0000e4000021f000 */
[----:B0-----:R-:W-:Y:S01]  /*0560*/  MOV R8, RZ ;  /* 0x000000ff00087202 */ /* 0x001fe20000000f00 */
[----:B---3--:R-:W-:-:S04]  /*0570*/  IMAD.MOV R12, RZ, RZ, -R9 ;  /* 0x000000ffff0c7224 */ /* 0x008fc800078e0a09 */
[----:B------:R-:W-:Y:S02]  /*0580*/  IMAD R7, R12, R11, RZ ;  /* 0x0000000b0c077224 */ /* 0x000fe400078e02ff */
[----:B------:R-:W-:Y:S02]  /*0590*/  IMAD.MOV R12, RZ, RZ, -R6 ;  /* 0x000000ffff0c7224 */ /* 0x000fe400078e0a06 */
[----:B------:R-:W-:Y:S01]  /*05a0*/  IMAD.HI.U32 R9, R9, R7, R8 ;  /* 0x0000000709097227 */ /* 0x000fe200078e0008 */
[----:B------:R-:W-:-:S04]  /*05b0*/  IABS R7, R4 ;  /* 0x0000000400077213 */ /* 0x000fc80000000000 */
[----:B------:R-:W-:Y:S01]  /*05c0*/  MOV R6, R7 ;  /* 0x0000000700067202 */ /* 0x000fe20000000f00 */
[----:B------:R-:W-:-:S03]  /*05d0*/  IMAD.HI.U32 R7, R9, R2, RZ ;  /* 0x0000000209077227 */ /* 0x000fc600078e00ff */
[----:B------:R-:W0:Y:S01]  /*05e0*/  I2F.RP R10, R6 ;  /* 0x00000006000a7306 */ /* 0x000e220000209400 */
[----:B------:R-:W-:-:S05]  /*05f0*/  IMAD R2, R7, R12, R2 ;  /* 0x0000000c07027224 */ /* 0x000fca00078e0202 */
[----:B------:R-:W-:Y:S02]  /*0600*/  ISETP.GT.U32.AND P2, PT, R11, R2, PT ;  /* 0x000000020b00720c */ /* 0x000fe40003f44070 */
[----:B0-----:R-:W0:Y:S11]  /*0610*/  MUFU.RCP R10, R10 ;  /* 0x0000000a000a7308 */ /* 0x001e360000001000 */
[----:B------:R-:W-:Y:S01]  /*0620*/  @!P2 IMAD.IADD R2, R2, 0x1, -R11 ;  /* 0x000000010202a824 */ /* 0x000fe200078e0a0b */
[----:B------:R-:W-:-:S02]  /*0630*/  @!P2 IADD3 R7, PT, PT, R7, 0x1, RZ ;  /* 0x000000010707a810 */ /* 0x000fc40007ffe0ff */
[----:B------:R-:W-:Y:S02]  /*0640*/  ISETP.NE.AND P2, PT, R5, RZ, PT ;  /* 0x000000ff0500720c */ /* 0x000fe40003f45270 */
[----:B------:R-:W-:Y:S02]  /*0650*/  ISETP.GE.U32.AND P0, PT, R2, R11, PT ;  /* 0x0000000b0200720c */ /* 0x000fe40003f06070 */
[----:B------:R-:W-:-:S04]  /*0660*/  LOP3.LUT R2, R0, R5, RZ, 0x3c, !PT ;  /* 0x0000000500027212 */ /* 0x000fc800078e3cff */
[----:B------:R-:W-:Y:S01]  /*0670*/  ISETP.GE.AND P1, PT, R2, RZ, PT ;  /* 0x000000ff0200720c */ /* 0x000fe20003f26270 */
[----:B0-----:R-:W-:-:S04]  /*0680*/  VIADD R8, R10, 0xffffffe ;  /* 0x0ffffffe0a087836 */ /* 0x001fc80000000000 */
[----:B------:R0:W3:Y:S02]  /*0690*/  F2I.FTZ.U32.TRUNC.NTZ R9, R8 ;  /* 0x0000000800097305 */ /* 0x0000e4000021f000 */
[----:B------:R-:W-:-:S05]  /*06a0*/  @P0 IADD3 R7, PT, PT, R7, 0x1, RZ ;  /* 0x0000000107070810 */ /* 0x000fca0007ffe0ff */
[----:B------:R-:W-:Y:S02]  /*06b0*/  IMAD.MOV.U32 R12, RZ, RZ, R7 ;  /* 0x000000ffff0c7224 */ /* 0x000fe400078e0007 */
[----:B0-----:R-:W-:-:S03]  /*06c0*/  IMAD.MOV.U32 R8, RZ, RZ, RZ ;  /* 0x000000ffff087224 */ /* 0x001fc600078e00ff */
[----:B------:R-:W-:Y:S02]  /*06d0*/  @!P1 IADD3 R12, PT, PT, -R12, RZ, RZ ;  /* 0x000000ff0c0c9210 */ /* 0x000fe40007ffe1ff */
[----:B------:R-:W-:Y:S01]  /*06e0*/  @!P2 LOP3.LUT R12, RZ, R5, RZ, 0x33, !PT ;  /* 0x00000005ff0ca212 */ /* 0x000fe200078e33ff */
[----:B---3--:R-:W-:-:S04]  /*06f0*/  IMAD.MOV R7, RZ, RZ, -R9 ;  /* 0x000000ffff077224 */ /* 0x008fc800078e0a09 */
[----:B------:R-:W-:Y:S02]  /*0700*/  IMAD R11, R5, R12, RZ ;  /* 0x0000000c050b7224 */ /* 0x000fe400078e02ff */
[----:B------:R-:W-:-:S03]  /*0710*/  IMAD R7, R7, R6, RZ ;  /* 0x0000000607077224 */ /* 0x000fc600078e02ff */
[----:B------:R-:W-:Y:S01]  /*0720*/  IADD3 R5, PT, PT, R0, -R11, RZ ;  /* 0x8000000b00057210 */ /* 0x000fe20007ffe0ff */
[----:B------:R-:W-:-:S03]  /*0730*/  IMAD.HI.U32 R8, R9, R7, R8 ;  /* 0x0000000709087227 */ /* 0x000fc600078e0008 */
[----:B------:R-:W-:Y:S02]  /*0740*/  IABS R2, R5 ;  /* 0x0000000500027213 */ /* 0x000fe40000000000 */
[----:B------:R-:W-:Y:S02]  /*0750*/  LOP3.LUT R5, R5, R4, RZ, 0x3c, !PT ;  /* 0x0000000405057212 */ /* 0x000fe400078e3cff */
[----:B------:R-:W-:Y:S02]  /*0760*/  MOV R7, R2 ;  /* 0x0000000200077202 */ /* 0x000fe40000000f00 */
[----:B------:R-:W-:-:S03]  /*0770*/  ISETP.GE.AND P1, PT, R5, RZ, PT ;  /* 0x000000ff0500720c */ /* 0x000fc60003f26270 */
        /* <DEDUP_REMOVED lines=8> */
[----:B-1----:R-:W-:-:S12]  /*0800*/  IMAD R7, R12, UR6, RZ ;  /* 0x000000060c077c24 */ /* 0x002fd8000f8e02ff */
[----:B------:R-:W-:-:S05]  /*0810*/  @P0 IADD3 R8, PT, PT, R8, 0x1, RZ ;  /* 0x0000000108080810 */ /* 0x000fca0007ffe0ff */
[----:B------:R-:W-:Y:S01]  /*0820*/  @!P1 IMAD.MOV R8, RZ, RZ, -R8 ;  /* 0x000000ffff089224 */ /* 0x000fe200078e0a08 */
[----:B------:R-:W-:-:S05]  /*0830*/  @!P2 LOP3.LUT R8, RZ, R4, RZ, 0x33, !PT ;  /* 0x00000004ff08a212 */ /* 0x000fca00078e33ff */
[C---:B------:R-:W-:Y:S02]  /*0840*/  IMAD R5, R8.reuse, R4, R11 ;  /* 0x0000000408057224 */ /* 0x040fe400078e020b */
[----:B--2---:R-:W-:-:S03]  /*0850*/  IMAD R8, R8, UR9, R7 ;  /* 0x0000000908087c24 */ /* 0x004fc6000f8e0207 */
[----:B------:R-:W-:-:S05]  /*0860*/  IADD3 R5, PT, PT, R0, -R5, RZ ;  /* 0x8000000500057210 */ /* 0x000fca0007ffe0ff */
[----:B------:R-:W-:-:S05]  /*0870*/  IMAD R5, R5, UR8, R8 ;  /* 0x0000000805057c24 */ /* 0x000fca000f8e0208 */
[----:B------:R-:W-:-:S04]  /*0880*/  IADD3 R4, P0, PT, R5, UR10, RZ ;  /* 0x0000000a05047c10 */ /* 0x000fc8000ff1e0ff */
[----:B------:R-:W-:-:S05]  /*0890*/  LEA.HI.X.SX32 R5, R5, UR11, 0x1, P0 ;  /* 0x0000000b05057c11 */ /* 0x000fca00080f0eff */
[----:B----4-:R-:W-:Y:S01]  /*08a0*/  STG.E desc[UR4][R4.64], R3 ;  /* 0x0000000304007986 */ /* 0x010fe2000c101904 */
[----:B------:R-:W-:Y:S05]  /*08b0*/  EXIT ;  /* 0x000000000000794d */ /* 0x000fea0003800000 */
.L_x_0:
[----:B------:R-:W-:-:S00]  /*08c0*/  BRA `(.L_x_0) ;  /* 0xfffffffc00fc7947 */ /* 0x000fc0000383ffff */
[----:B------:R-:W-:-:S00]  /*08d0*/  NOP ;  /* 0x0000000000007918 */ /* 0x000fc00000000000 */
        /* <DEDUP_REMOVED lines=10> */
.L_x_2:


//--------------------- .text.cpy_f32_f16         --------------------------
	.section	.text.cpy_f32_f16,"ax",@progbits
	.align	128
        .global         cpy_f32_f16
        .type           cpy_f32_f16,@function
        .size           cpy_f32_f16,(.L_x_3 - cpy_f32_f16)
        .other          cpy_f32_f16,@"STO_CUDA_ENTRY STV_DEFAULT"
cpy_f32_f16:
.text.cpy_f32_f16:
        /* <DEDUP_REMOVED lines=136> */
[C---:B------:R-:W-:Y:S02]  /*0880*/  IADD3 R2, P0, PT, R5.reuse, UR10, RZ ;  /* 0x0000000a05027c10 */ /* 0x040fe4000ff1e0ff */
[----:B----4-:R-:W-:Y:S02]  /*0890*/  F2FP.F16.F32.PACK_AB R0, RZ, R3 ;  /* 0x00000003ff00723e */ /* 0x010fe400000000ff */
[----:B------:R-:W-:-:S05]  /*08a0*/  LEA.HI.X.SX32 R3, R5, UR11, 0x1, P0 ;  /* 0x0000000b05037c11 */ /* 0x000fca00080f0eff */
[----:B------:R-:W-:Y:S01]  /*08b0*/  STG.E.U16 desc[UR4][R2.64], R0 ;  /* 0x0000000002007986 */ /* 0x000fe2000c101504 */
[----:B------:R-:W-:Y:S05]  /*08c0*/  EXIT ;  /* 0x000000000000794d */ /* 0x000fea0003800000 */
.L_x_1:
        /* <DEDUP_REMOVED lines=11> */
.L_x_3:


//--------------------- .nv.shared.reserved.0     --------------------------
	.section	.nv.shared.reserved.0,"aw",@nobits
	.weak		__nv_reservedSMEM_offset_0_alias
	.size		__nv_reservedSMEM_offset_0_alias, 0, 64
	.other		__nv_reservedSMEM_offset_0_alias,@"STO_CUDA_RESERVED_SHARED STV_DEFAULT"
__nv_reservedSMEM_offset_0_alias:
	.zero		0
	.zero		64


//--------------------- .nv.constant0.cpy_f32_f32 --------------------------
	.section	.nv.constant0.cpy_f32_f32,"a",@progbits
	.sectionflags	@""
	.align	4
.nv.constant0.cpy_f32_f32:
	.zero		956


//--------------------- .nv.constant0.cpy_f32_f16 --------------------------
	.section	.nv.constant0.cpy_f32_f16,"a",@progbits
	.sectionflags	@""
	.align	4
.nv.constant0.cpy_f32_f16:
	.zero		956


//--------------------- SYMBOLS --------------------------

	.type		.nv.reservedSmem.offset0,@object
	.size		.nv.reservedSmem.offset0,0x4
